//
// Generated by NVIDIA NVVM Compiler
//
// Compiler Build ID: CL-36424714
// Cuda compilation tools, release 13.0, V13.0.88
// Based on NVVM 20.0.0
//

.version 9.0
.target sm_100
.address_size 64

	// .globl	_Z15spmv_coo_kernelPKfPKiS2_S0_Pf

.visible .entry _Z15spmv_coo_kernelPKfPKiS2_S0_Pf(
	.param .u64 .ptr .align 1 _Z15spmv_coo_kernelPKfPKiS2_S0_Pf_param_0,
	.param .u64 .ptr .align 1 _Z15spmv_coo_kernelPKfPKiS2_S0_Pf_param_1,
	.param .u64 .ptr .align 1 _Z15spmv_coo_kernelPKfPKiS2_S0_Pf_param_2,
	.param .u64 .ptr .align 1 _Z15spmv_coo_kernelPKfPKiS2_S0_Pf_param_3,
	.param .u64 .ptr .align 1 _Z15spmv_coo_kernelPKfPKiS2_S0_Pf_param_4
)
{
	.reg .pred 	%p<2>;
	.reg .b32 	%r<7>;
	.reg .b32 	%f<5>;
	.reg .b64 	%rd<19>;

	ld.param.u64 	%rd1, [_Z15spmv_coo_kernelPKfPKiS2_S0_Pf_param_0];
	ld.param.u64 	%rd2, [_Z15spmv_coo_kernelPKfPKiS2_S0_Pf_param_1];
	ld.param.u64 	%rd3, [_Z15spmv_coo_kernelPKfPKiS2_S0_Pf_param_2];
	ld.param.u64 	%rd4, [_Z15spmv_coo_kernelPKfPKiS2_S0_Pf_param_3];
	ld.param.u64 	%rd5, [_Z15spmv_coo_kernelPKfPKiS2_S0_Pf_param_4];
	mov.u32 	%r2, %ctaid.x;
	mov.u32 	%r3, %ntid.x;
	mov.u32 	%r4, %tid.x;
	mad.lo.s32 	%r1, %r2, %r3, %r4;
	setp.gt.s32 	%p1, %r1, 19999999;
	@%p1 bra 	$L__BB0_2;
	cvta.to.global.u64 	%rd6, %rd1;
	cvta.to.global.u64 	%rd7, %rd2;
	cvta.to.global.u64 	%rd8, %rd3;
	cvta.to.global.u64 	%rd9, %rd4;
	cvta.to.global.u64 	%rd10, %rd5;
	mul.wide.s32 	%rd11, %r1, 4;
	add.s64 	%rd12, %rd6, %rd11;
	ld.global.f32 	%f1, [%rd12];
	add.s64 	%rd13, %rd7, %rd11;
	ld.global.u32 	%r5, [%rd13];
	add.s64 	%rd14, %rd8, %rd11;
	ld.global.u32 	%r6, [%rd14];
	mul.wide.s32 	%rd15, %r5, 4;
	add.s64 	%rd16, %rd10, %rd15;
	mul.wide.s32 	%rd17, %r6, 4;
	add.s64 	%rd18, %rd9, %rd17;
	ld.global.f32 	%f2, [%rd18];
	mul.f32 	%f3, %f1, %f2;
	atom.global.add.f32 	%f4, [%rd16], %f3;
$L__BB0_2:
	ret;

}


// ===== COMPILED SASS (sm_100) =====

	.target	sm_100

	.elftype	@"ET_EXEC"


//--------------------- .note.nv.tkinfo           --------------------------
	.section	.note.nv.tkinfo,"",@"SHT_NOTE"
	.sectionflags	@"SHF_NOTE_NV_TKINFO"
	.tkinfo
        /*0018*/ 	.word	0x00000002
        /*0030*/ 	.string	""
        /*0030*/ 	.string	"ptxas"
        /*0030*/ 	.string	"Cuda compilation tools, release 13.0, V13.0.88"
        /*0030*/ 	.string	"Build cuda_13.0.r13.0/compiler.36424714_0"
        /*0030*/ 	.string	"-arch sm_100 -m 64 "



//--------------------- .note.nv.cuinfo           --------------------------
	.section	.note.nv.cuinfo,"",@"SHT_NOTE"
	.sectionflags	@"SHF_NOTE_NV_CUINFO"
        /*0018*/ 	.short	0x0002
        /*001a*/ 	.short	0x0064
        /*001c*/ 	.short	0x0082
	.zero		2


//--------------------- .nv.info                  --------------------------
	.section	.nv.info,"",@"SHT_CUDA_INFO"
	.align	4


	//----- nvinfo : EIATTR_REGCOUNT
	.align		4
        /*0000*/ 	.byte	0x04, 0x2f
        /*0002*/ 	.short	(.L_1 - .L_0)
	.align		4
.L_0:
        /*0004*/ 	.word	index@(_Z15spmv_coo_kernelPKfPKiS2_S0_Pf)
        /*0008*/ 	.word	0x0000000e


	//----- nvinfo : EIATTR_FRAME_SIZE
	.align		4
.L_1:
        /*000c*/ 	.byte	0x04, 0x11
        /*000e*/ 	.short	(.L_3 - .L_2)
	.align		4
.L_2:
        /*0010*/ 	.word	index@(_Z15spmv_coo_kernelPKfPKiS2_S0_Pf)
        /*0014*/ 	.word	0x00000000


	//----- nvinfo : EIATTR_MIN_STACK_SIZE
	.align		4
.L_3:
        /*0018*/ 	.byte	0x04, 0x12
        /*001a*/ 	.short	(.L_5 - .L_4)
	.align		4
.L_4:
        /*001c*/ 	.word	index@(_Z15spmv_coo_kernelPKfPKiS2_S0_Pf)
        /*0020*/ 	.word	0x00000000
.L_5:


//--------------------- .nv.compat                --------------------------
	.section	.nv.compat,"",@"SHT_CUDA_COMPAT_INFO"
	.align	4
        /*0000*/ 	.byte	0x02, 0x09, 0x00, 0x00, 0x02, 0x02, 0x01, 0x00, 0x02, 0x05, 0x05, 0x00, 0x03, 0x07, 0x01, 0x01
        /*0010*/ 	.byte	0x02, 0x03, 0x00, 0x00, 0x02, 0x06, 0x01, 0x00, 0x04, 0x0b, 0x08, 0x00, 0x09, 0x00, 0x00, 0x00
        /*0020*/ 	.byte	0x00, 0x00, 0x00, 0x00


//--------------------- .nv.info._Z15spmv_coo_kernelPKfPKiS2_S0_Pf --------------------------
	.section	.nv.info._Z15spmv_coo_kernelPKfPKiS2_S0_Pf,"",@"SHT_CUDA_INFO"
	.sectionflags	@""
	.align	4


	//----- nvinfo : EIATTR_CUDA_API_VERSION
	.align		4
        /*0000*/ 	.byte	0x04, 0x37
        /*0002*/ 	.short	(.L_7 - .L_6)
.L_6:
        /*0004*/ 	.word	0x00000082


	//----- nvinfo : EIATTR_KPARAM_INFO
	.align		4
.L_7:
        /*0008*/ 	.byte	0x04, 0x17
        /*000a*/ 	.short	(.L_9 - .L_8)
.L_8:
        /*000c*/ 	.word	0x00000000
        /*0010*/ 	.short	0x0004
        /*0012*/ 	.short	0x0020
        /*0014*/ 	.byte	0x00, 0xf5, 0x21, 0x00


	//----- nvinfo : EIATTR_KPARAM_INFO
	.align		4
.L_9:
        /*0018*/ 	.byte	0x04, 0x17
        /*001a*/ 	.short	(.L_11 - .L_10)
.L_10:
        /*001c*/ 	.word	0x00000000
        /*0020*/ 	.short	0x0003
        /*0022*/ 	.short	0x0018
        /*0024*/ 	.byte	0x00, 0xf5, 0x21, 0x00


	//----- nvinfo : EIATTR_KPARAM_INFO
	.align		4
.L_11:
        /*0028*/ 	.byte	0x04, 0x17
        /*002a*/ 	.short	(.L_13 - .L_12)
.L_12:
        /*002c*/ 	.word	0x00000000
        /*0030*/ 	.short	0x0002
        /*0032*/ 	.short	0x0010
        /*0034*/ 	.byte	0x00, 0xf5, 0x21, 0x00


	//----- nvinfo : EIATTR_KPARAM_INFO
	.align		4
.L_13:
        /*0038*/ 	.byte	0x04, 0x17
        /*003a*/ 	.short	(.L_15 - .L_14)
.L_14:
        /*003c*/ 	.word	0x00000000
        /*0040*/ 	.short	0x0001
        /*0042*/ 	.short	0x0008
        /*0044*/ 	.byte	0x00, 0xf5, 0x21, 0x00


	//----- nvinfo : EIATTR_KPARAM_INFO
	.align		4
.L_15:
        /*0048*/ 	.byte	0x04, 0x17
        /*004a*/ 	.short	(.L_17 - .L_16)
.L_16:
        /*004c*/ 	.word	0x00000000
        /*0050*/ 	.short	0x0000
        /*0052*/ 	.short	0x0000
        /*0054*/ 	.byte	0x00, 0xf5, 0x21, 0x00


	//----- nvinfo : EIATTR_SPARSE_MMA_MASK
	.align		4
.L_17:
        /*0058*/ 	.byte	0x03, 0x50
        /*005a*/ 	.short	0x0000


	//----- nvinfo : EIATTR_MAXREG_COUNT
	.align		4
        /*005c*/ 	.byte	0x03, 0x1b
        /*005e*/ 	.short	0x00ff


	//----- nvinfo : EIATTR_MERCURY_ISA_VERSION
	.align		4
        /*0060*/ 	.byte	0x03, 0x5f
        /*0062*/ 	.short	0x0101


	//----- nvinfo : EIATTR_VRC_CTA_INIT_COUNT
	.align		4
        /*0064*/ 	.byte	0x02, 0x4a
	.zero		1
	.zero		1


	//----- nvinfo : EIATTR_EXIT_INSTR_OFFSETS
	.align		4
        /*0068*/ 	.byte	0x04, 0x1c
        /*006a*/ 	.short	(.L_19 - .L_18)


	//   ....[0]....
.L_18:
        /*006c*/ 	.word	0x00000060


	//   ....[1]....
        /*0070*/ 	.word	0x00000180


	//----- nvinfo : EIATTR_CBANK_PARAM_SIZE
	.align		4
.L_19:
        /*0074*/ 	.byte	0x03, 0x19
        /*0076*/ 	.short	0x0028


	//----- nvinfo : EIATTR_PARAM_CBANK
	.align		4
        /*0078*/ 	.byte	0x04, 0x0a
        /*007a*/ 	.short	(.L_21 - .L_20)
	.align		4
.L_20:
        /*007c*/ 	.word	index@(.nv.constant0._Z15spmv_coo_kernelPKfPKiS2_S0_Pf)
        /*0080*/ 	.short	0x0380
        /*0082*/ 	.short	0x0028


	//----- nvinfo : EIATTR_SW_WAR
	.align		4
.L_21:
        /*0084*/ 	.byte	0x04, 0x36
        /*0086*/ 	.short	(.L_23 - .L_22)
.L_22:
        /*0088*/ 	.word	0x00000008
.L_23:


//--------------------- .nv.callgraph             --------------------------
	.section	.nv.callgraph,"",@"SHT_CUDA_CALLGRAPH"
	.align	4
	.sectionentsize	8
	.align		4
        /*0000*/ 	.word	0x00000000
	.align		4
        /*0004*/ 	.word	0xffffffff
	.align		4
        /*0008*/ 	.word	0x00000000
	.align		4
        /*000c*/ 	.word	0xfffffffe
	.align		4
        /*0010*/ 	.word	0x00000000
	.align		4
        /*0014*/ 	.word	0xfffffffd
	.align		4
        /*0018*/ 	.word	0x00000000
	.align		4
        /*001c*/ 	.word	0xfffffffc


//--------------------- .text._Z15spmv_coo_kernelPKfPKiS2_S0_Pf --------------------------
	.section	.text._Z15spmv_coo_kernelPKfPKiS2_S0_Pf,"ax",@progbits
	.align	128
        .global         _Z15spmv_coo_kernelPKfPKiS2_S0_Pf
        .type           _Z15spmv_coo_kernelPKfPKiS2_S0_Pf,@function
        .size           _Z15spmv_coo_kernelPKfPKiS2_S0_Pf,(.L_x_1 - _Z15spmv_coo_kernelPKfPKiS2_S0_Pf)
        .other          _Z15spmv_coo_kernelPKfPKiS2_S0_Pf,@"STO_CUDA_ENTRY STV_DEFAULT"
_Z15spmv_coo_kernelPKfPKiS2_S0_Pf:
.text._Z15spmv_coo_kernelPKfPKiS2_S0_Pf:
[----:B------:R-:W-:Y:S01]  /*0000*/  LDC R1, c[0x0][0x37c] ;  /* 0x0000df00ff017b82 */ /* 0x000fe20000000800 */
[----:B------:R-:W0:Y:S07]  /*0010*/  S2R R0, SR_TID.X ;  /* 0x0000000000007919 */ /* 0x000e2e0000002100 */
[----:B------:R-:W0:Y:S08]  /*0020*/  S2UR UR4, SR_CTAID.X ;  /* 0x00000000000479c3 */ /* 0x000e300000002500 */
[----:B------:R-:W0:Y:S02]  /*0030*/  LDC R11, c[0x0][0x360] ;  /* 0x0000d800ff0b7b82 */ /* 0x000e240000000800 */
[----:B0-----:R-:W-:-:S05]  /*0040*/  IMAD R11, R11, UR4, R0 ;  /* 0x000000040b0b7c24 */ /* 0x001fca000f8e0200 */
[----:B------:R-:W-:-:S13]  /*0050*/  ISETP.GT.AND P0, PT, R11, 0x1312cff, PT ;  /* 0x01312cff0b00780c */ /* 0x000fda0003f04270 */
[----:B------:R-:W-:Y:S05]  /*0060*/  @P0 EXIT ;  /* 0x000000000000094d */ /* 0x000fea0003800000 */
[----:B------:R-:W0:Y:S01]  /*0070*/  LDC.64 R6, c[0x0][0x390] ;  /* 0x0000e400ff067b82 */ /* 0x000e220000000a00 */
[----:B------:R-:W1:Y:S07]  /*0080*/  LDCU.64 UR4, c[0x0][0x358] ;  /* 0x00006b00ff0477ac */ /* 0x000e6e0008000a00 */
[----:B------:R-:W2:Y:S08]  /*0090*/  LDC.64 R4, c[0x0][0x388] ;  /* 0x0000e200ff047b82 */ /* 0x000eb00000000a00 */
[----:B------:R-:W3:Y:S01]  /*00a0*/  LDC.64 R2, c[0x0][0x380] ;  /* 0x0000e000ff027b82 */ /* 0x000ee20000000a00 */
[----:B0-----:R-:W-:-:S07]  /*00b0*/  IMAD.WIDE R6, R11, 0x4, R6 ;  /* 0x000000040b067825 */ /* 0x001fce00078e0206 */
[----:B------:R-:W0:Y:S01]  /*00c0*/  LDC.64 R8, c[0x0][0x398] ;  /* 0x0000e600ff087b82 */ /* 0x000e220000000a00 */
[----:B-1----:R-:W0:Y:S01]  /*00d0*/  LDG.E R7, desc[UR4][R6.64] ;  /* 0x0000000406077981 */ /* 0x002e22000c1e1900 */
[----:B--2---:R-:W-:-:S06]  /*00e0*/  IMAD.WIDE R4, R11, 0x4, R4 ;  /* 0x000000040b047825 */ /* 0x004fcc00078e0204 */
[----:B------:R-:W2:Y:S01]  /*00f0*/  LDG.E R5, desc[UR4][R4.64] ;  /* 0x0000000404057981 */ /* 0x000ea2000c1e1900 */
[----:B---3--:R-:W-:Y:S02]  /*0100*/  IMAD.WIDE R2, R11, 0x4, R2 ;  /* 0x000000040b027825 */ /* 0x008fe400078e0202 */
[----:B------:R-:W2:Y:S04]  /*0110*/  LDC.64 R10, c[0x0][0x3a0] ;  /* 0x0000e800ff0a7b82 */ /* 0x000ea80000000a00 */
[----:B------:R-:W3:Y:S01]  /*0120*/  LDG.E R2, desc[UR4][R2.64] ;  /* 0x0000000402027981 */ /* 0x000ee2000c1e1900 */
[----:B0-----:R-:W-:-:S06]  /*0130*/  IMAD.WIDE R8, R7, 0x4, R8 ;  /* 0x0000000407087825 */ /* 0x001fcc00078e0208 */
[----:B------:R-:W3:Y:S01]  /*0140*/  LDG.E R9, desc[UR4][R8.64] ;  /* 0x0000000408097981 */ /* 0x000ee2000c1e1900 */
[----:B--2---:R-:W-:-:S04]  /*0150*/  IMAD.WIDE R6, R5, 0x4, R10 ;  /* 0x0000000405067825 */ /* 0x004fc800078e020a */
[----:B---3--:R-:W-:-:S05]  /*0160*/  FMUL R11, R2, R9 ;  /* 0x00000009020b7220 */ /* 0x008fca0000400000 */
[----:B------:R-:W-:Y:S01]  /*0170*/  REDG.E.ADD.F32.FTZ.RN.STRONG.GPU desc[UR4][R6.64], R11 ;  /* 0x0000000b060079a6 */ /* 0x000fe2000c12f304 */
[----:B------:R-:W-:Y:S05]  /*0180*/  EXIT ;  /* 0x000000000000794d */ /* 0x000fea0003800000 */
.L_x_0:
[----:B------:R-:W-:-:S00]  /*0190*/  BRA `(.L_x_0) ;  /* 0xfffffffc00fc7947 */ /* 0x000fc0000383ffff */
[----:B------:R-:W-:-:S00]  /*01a0*/  NOP ;  /* 0x0000000000007918 */ /* 0x000fc00000000000 */
        /* <DEDUP_REMOVED lines=13> */
.L_x_1:


//--------------------- .nv.shared.reserved.0     --------------------------
	.section	.nv.shared.reserved.0,"aw",@nobits
	.weak		__nv_reservedSMEM_offset_0_alias
	.size		__nv_reservedSMEM_offset_0_alias, 0, 64
	.other		__nv_reservedSMEM_offset_0_alias,@"STO_CUDA_RESERVED_SHARED STV_DEFAULT"
__nv_reservedSMEM_offset_0_alias:
	.zero		0
	.zero		64


//--------------------- .nv.constant0._Z15spmv_coo_kernelPKfPKiS2_S0_Pf --------------------------
	.section	.nv.constant0._Z15spmv_coo_kernelPKfPKiS2_S0_Pf,"a",@progbits
	.sectionflags	@""
	.align	4
.nv.constant0._Z15spmv_coo_kernelPKfPKiS2_S0_Pf:
	.zero		936


//--------------------- SYMBOLS --------------------------

	.type		.nv.reservedSmem.offset0,@object
	.size		.nv.reservedSmem.offset0,0x4
